	.headerflags	@"EF_CUDA_TEXMODE_UNIFIED EF_CUDA_64BIT_ADDRESS EF_CUDA_SM86 EF_CUDA_VIRTUAL_SM(EF_CUDA_SM86)"
	.elftype	@"ET_EXEC"


//--------------------- .nv.info                  --------------------------
	.section	.nv.info,"",@"SHT_CUDA_INFO"
	.align	4


	//----- nvinfo : EIATTR_REGCOUNT
	.align		4
        /*0000*/ 	.byte	0x04, 0x2f
        /*0002*/ 	.short	(.L_1 - .L_0)
	.align		4
.L_0:
        /*0004*/ 	.word	index@(debug_timer_kernel)
        /*0008*/ 	.word	0x0000000e


	//----- nvinfo : EIATTR_MIN_STACK_SIZE
	.align		4
.L_1:
        /*000c*/ 	.byte	0x04, 0x12
        /*000e*/ 	.short	(.L_3 - .L_2)
	.align		4
.L_2:
        /*0010*/ 	.word	index@(debug_timer_kernel)
        /*0014*/ 	.word	0x00000000


	//----- nvinfo : EIATTR_FRAME_SIZE
	.align		4
.L_3:
        /*0018*/ 	.byte	0x04, 0x11
        /*001a*/ 	.short	(.L_5 - .L_4)
	.align		4
.L_4:
        /*001c*/ 	.word	index@(debug_timer_kernel)
        /*0020*/ 	.word	0x00000000


	//----- nvinfo : EIATTR_MIN_STACK_SIZE
	.align		4
.L_5:
        /*0024*/ 	.byte	0x04, 0x12
        /*0026*/ 	.short	(.L_7 - .L_6)
	.align		4
.L_6:
        /*0028*/ 	.word	index@(debug_timer_kernel)
        /*002c*/ 	.word	0x00000000
.L_7:


//--------------------- .nv.info.debug_timer_kernel --------------------------
	.section	.nv.info.debug_timer_kernel,"",@"SHT_CUDA_INFO"
	.sectionflags	@""
	.align	4


	//----- nvinfo : EIATTR_CUDA_API_VERSION
	.align		4
        /*0000*/ 	.byte	0x04, 0x37
        /*0002*/ 	.short	(.L_9 - .L_8)
.L_8:
        /*0004*/ 	.word	0x0000007c


	//----- nvinfo : EIATTR_SW2861232_WAR
	.align		4
.L_9:
        /*0008*/ 	.byte	0x01, 0x35
	.zero		2


	//----- nvinfo : EIATTR_PARAM_CBANK
	.align		4
        /*000c*/ 	.byte	0x04, 0x0a
        /*000e*/ 	.short	(.L_11 - .L_10)
	.align		4
.L_10:
        /*0010*/ 	.word	index@(.nv.constant0.debug_timer_kernel)
        /*0014*/ 	.short	0x0160
        /*0016*/ 	.short	0x0020


	//----- nvinfo : EIATTR_CBANK_PARAM_SIZE
	.align		4
.L_11:
        /*0018*/ 	.byte	0x03, 0x19
        /*001a*/ 	.short	0x0020


	//----- nvinfo : EIATTR_KPARAM_INFO
	.align		4
        /*001c*/ 	.byte	0x04, 0x17
        /*001e*/ 	.short	(.L_13 - .L_12)
.L_12:
        /*0020*/ 	.word	0x00000000
        /*0024*/ 	.short	0x0003
        /*0026*/ 	.short	0x0018
        /*0028*/ 	.byte	0x00, 0xf0, 0x21, 0x00


	//----- nvinfo : EIATTR_KPARAM_INFO
	.align		4
.L_13:
        /*002c*/ 	.byte	0x04, 0x17
        /*002e*/ 	.short	(.L_15 - .L_14)
.L_14:
        /*0030*/ 	.word	0x00000000
        /*0034*/ 	.short	0x0002
        /*0036*/ 	.short	0x0010
        /*0038*/ 	.byte	0x00, 0xf0, 0x21, 0x00


	//----- nvinfo : EIATTR_KPARAM_INFO
	.align		4
.L_15:
        /*003c*/ 	.byte	0x04, 0x17
        /*003e*/ 	.short	(.L_17 - .L_16)
.L_16:
        /*0040*/ 	.word	0x00000000
        /*0044*/ 	.short	0x0001
        /*0046*/ 	.short	0x0008
        /*0048*/ 	.byte	0x00, 0xf0, 0x21, 0x00


	//----- nvinfo : EIATTR_KPARAM_INFO
	.align		4
.L_17:
        /*004c*/ 	.byte	0x04, 0x17
        /*004e*/ 	.short	(.L_19 - .L_18)
.L_18:
        /*0050*/ 	.word	0x00000000
        /*0054*/ 	.short	0x0000
        /*0056*/ 	.short	0x0000
        /*0058*/ 	.byte	0x00, 0xf0, 0x21, 0x00


	//----- nvinfo : EIATTR_MAXREG_COUNT
	.align		4
.L_19:
        /*005c*/ 	.byte	0x03, 0x1b
        /*005e*/ 	.short	0x00ff


	//----- nvinfo : EIATTR_EXIT_INSTR_OFFSETS
	.align		4
        /*0060*/ 	.byte	0x04, 0x1c
        /*0062*/ 	.short	(.L_21 - .L_20)


	//   ....[0]....
.L_20:
        /*0064*/ 	.word	0x00000db0


	//   ....[1]....
        /*0068*/ 	.word	0x00000dd0


	//----- nvinfo : EIATTR_MAX_THREADS
	.align		4
.L_21:
        /*006c*/ 	.byte	0x04, 0x05
        /*006e*/ 	.short	(.L_23 - .L_22)
.L_22:
        /*0070*/ 	.word	0x00000020
        /*0074*/ 	.word	0x00000001
        /*0078*/ 	.word	0x00000001


	//----- nvinfo : EIATTR_CRS_STACK_SIZE
	.align		4
.L_23:
        /*007c*/ 	.byte	0x04, 0x1e
        /*007e*/ 	.short	(.L_25 - .L_24)
.L_24:
        /*0080*/ 	.word	0x00000000
.L_25:


//--------------------- .nv.callgraph             --------------------------
	.section	.nv.callgraph,"",@"SHT_CUDA_CALLGRAPH"
	.align	4
	.sectionentsize	8
	.align		4
        /*0000*/ 	.word	0x00000000
	.align		4
        /*0004*/ 	.word	0xffffffff
	.align		4
        /*0008*/ 	.word	0x00000000
	.align		4
        /*000c*/ 	.word	0xfffffffe
	.align		4
        /*0010*/ 	.word	0x00000000
	.align		4
        /*0014*/ 	.word	0xfffffffd
	.align		4
        /*0018*/ 	.word	0x00000000
	.align		4
        /*001c*/ 	.word	0xfffffffc


//--------------------- .nv.rel.action            --------------------------
	.section	.nv.rel.action,"",@"SHT_CUDA_RELOCINFO"
	.align	8
	.sectionentsize	8
        /*0000*/ 	.byte	0x73, 0x00, 0x00, 0x00, 0x00, 0x00, 0x00, 0x00, 0x00, 0x00, 0x00, 0x11, 0x25, 0x00, 0x05, 0x36


//--------------------- .nv.constant0.debug_timer_kernel --------------------------
	.section	.nv.constant0.debug_timer_kernel,"a",@progbits
	.sectionflags	@""
	.align	4
.nv.constant0.debug_timer_kernel:
	.zero		384


//--------------------- .text.debug_timer_kernel  --------------------------
	.section	.text.debug_timer_kernel,"ax",@progbits
	.sectioninfo	@"SHI_REGISTERS=14"
	.align	128
        .global         debug_timer_kernel
        .type           debug_timer_kernel,@function
        .size           debug_timer_kernel,(.L_x_3 - debug_timer_kernel)
        .other          debug_timer_kernel,@"STO_CUDA_ENTRY STV_DEFAULT"
debug_timer_kernel:
.text.debug_timer_kernel:
[----:B------:R-:W-:Y:S02]  /*0000*/  MOV R1, c[0x0][0x28] ;  /* 0x00000a0000017a02 */ /* 0x000fe40000000f00 */
[----:B------:R-:W0:Y:S01]  /*0010*/  S2R R0, SR_TID.X ;  /* 0x0000000000007919 */ /* 0x000e220000002100 */
[----:B------:R-:W-:-:S03]  /*0020*/  ULDC.64 UR4, c[0x0][0x118] ;  /* 0x0000460000047ab9 */ /* 0x000fc60000000a00 */
[----:B------:R-:W1:Y:S01]  /*0030*/  S2R R3, SR_CTAID.X ;  /* 0x0000000000037919 */ /* 0x000e620000002500 */
[----:B0-----:R-:W-:-:S04]  /*0040*/  LOP3.LUT R0, R0, 0x1f, RZ, 0xc0, !PT ;  /* 0x0000001f00007812 */ /* 0x001fc800078ec0ff */
[----:B-1----:R-:W-:-:S04]  /*0050*/  LEA R0, R3, R0, 0x5 ;  /* 0x0000000003007211 */ /* 0x002fc800078e28ff */
[----:B------:R-:W-:-:S06]  /*0060*/  ISETP.GE.AND P2, PT, R0, 0x20, PT ;  /* 0x000000200000780c */ /* 0x000fcc0003f46270 */
[----:B------:R-:W-:-:S07]  /*0070*/  CS2R R2, SR_GLOBALTIMERLO ;  /* 0x0000000000027805 */ /* 0x000fce0000015200 */
[----:B------:R-:W-:-:S06]  /*0080*/  CS2R R4, SR_GLOBALTIMERLO ;  /* 0x0000000000047805 */ /* 0x000fcc0000015200 */
[----:B------:R-:W-:-:S04]  /*0090*/  IADD3 R7, P0, -R2, R4, RZ ;  /* 0x0000000402077210 */ /* 0x000fc80007f1e1ff */
[----:B------:R-:W-:Y:S02]  /*00a0*/  ISETP.LT.U32.AND P1, PT, R7, -0x1, PT ;  /* 0xffffffff0700780c */ /* 0x000fe40003f21070 */
[----:B------:R-:W-:Y:S02]  /*00b0*/  IADD3.X R6, ~R3, R5, RZ, P0, !PT ;  /* 0x0000000503067210 */ /* 0x000fe400007fe5ff */
[----:B------:R-:W-:Y:S02]  /*00c0*/  ISETP.NE.U32.AND P0, PT, R4, R2, PT ;  /* 0x000000020400720c */ /* 0x000fe40003f05070 */
[----:B------:R-:W-:Y:S02]  /*00d0*/  ISETP.LT.U32.AND.EX P1, PT, R6, 0x7fffffff, PT, P1 ;  /* 0x7fffffff0600780c */ /* 0x000fe40003f21110 */
[----:B------:R-:W-:Y:S02]  /*00e0*/  ISETP.NE.AND.EX P0, PT, R5, R3, PT, P0 ;  /* 0x000000030500720c */ /* 0x000fe40003f05300 */
[----:B------:R-:W-:-:S02]  /*00f0*/  SEL R7, R7, 0xffffffff, P1 ;  /* 0xffffffff07077807 */ /* 0x000fc40000800000 */
[----:B------:R-:W-:Y:S02]  /*0100*/  SEL R6, R6, 0x7fffffff, P1 ;  /* 0x7fffffff06067807 */ /* 0x000fe40000800000 */
[----:B------:R-:W-:Y:S02]  /*0110*/  SEL R7, R7, 0xffffffff, P0 ;  /* 0xffffffff07077807 */ /* 0x000fe40000000000 */
[----:B------:R-:W-:Y:S02]  /*0120*/  SEL R6, R6, 0x7fffffff, P0 ;  /* 0x7fffffff06067807 */ /* 0x000fe40000000000 */
[----:B------:R-:W-:-:S06]  /*0130*/  CS2R R2, SR_GLOBALTIMERLO ;  /* 0x0000000000027805 */ /* 0x000fcc0000015200 */
[----:B------:R-:W-:Y:S02]  /*0140*/  ISETP.NE.U32.AND P0, PT, R2, R4, PT ;  /* 0x000000040200720c */ /* 0x000fe40003f05070 */
[----:B------:R-:W-:Y:S02]  /*0150*/  IADD3 R4, P1, -R4, R2, RZ ;  /* 0x0000000204047210 */ /* 0x000fe40007f3e1ff */
[----:B------:R-:W-:Y:S02]  /*0160*/  ISETP.NE.AND.EX P0, PT, R3, R5, PT, P0 ;  /* 0x000000050300720c */ /* 0x000fe40003f05300 */
[----:B------:R-:W-:-:S02]  /*0170*/  IADD3.X R5, ~R5, R3, RZ, P1, !PT ;  /* 0x0000000305057210 */ /* 0x000fc40000ffe5ff */
[----:B------:R-:W-:-:S04]  /*0180*/  ISETP.LT.U32.AND P1, PT, R4, R7, PT ;  /* 0x000000070400720c */ /* 0x000fc80003f21070 */
[----:B------:R-:W-:-:S05]  /*0190*/  ISETP.LT.U32.AND.EX P1, PT, R5, R6, PT, P1 ;  /* 0x000000060500720c */ /* 0x000fca0003f21110 */
[----:B------:R-:W-:Y:S02]  /*01a0*/  @P0 SEL R7, R4, R7, P1 ;  /* 0x0000000704070207 */ /* 0x000fe40000800000 */
[----:B------:R-:W-:Y:S02]  /*01b0*/  @P0 SEL R6, R5, R6, P1 ;  /* 0x0000000605060207 */ /* 0x000fe40000800000 */
[----:B------:R-:W-:-:S06]  /*01c0*/  CS2R R4, SR_GLOBALTIMERLO ;  /* 0x0000000000047805 */ /* 0x000fcc0000015200 */
[----:B------:R-:W-:Y:S02]  /*01d0*/  ISETP.NE.U32.AND P0, PT, R4, R2, PT ;  /* 0x000000020400720c */ /* 0x000fe40003f05070 */
[----:B------:R-:W-:Y:S02]  /*01e0*/  IADD3 R2, P1, -R2, R4, RZ ;  /* 0x0000000402027210 */ /* 0x000fe40007f3e1ff */
[----:B------:R-:W-:Y:S02]  /*01f0*/  ISETP.NE.AND.EX P0, PT, R5, R3, PT, P0 ;  /* 0x000000030500720c */ /* 0x000fe40003f05300 */
[----:B------:R-:W-:Y:S02]  /*0200*/  IADD3.X R3, ~R3, R5, RZ, P1, !PT ;  /* 0x0000000503037210 */ /* 0x000fe40000ffe5ff */
        /* <DEDUP_REMOVED lines=63> */
[----:B------:R-:W-:-:S02]  /*0600*/  ISETP.LT.U32.AND P1, PT, R2, R7, PT ;  /* 0x000000070200720c */ /* 0x000fc40003f21070 */
[----:B------:R-:W-:Y:S02]  /*0610*/  MOV R11, 0x8 ;  /* 0x00000008000b7802 */ /* 0x000fe40000000f00 */
[----:B------:R-:W-:-:S05]  /*0620*/  ISETP.LT.U32.AND.EX P1, PT, R3, R6, PT, P1 ;  /* 0x000000060300720c */ /* 0x000fca0003f21110 */
[----:B------:R-:W-:Y:S02]  /*0630*/  @P0 SEL R7, R2, R7, P1 ;  /* 0x0000000702070207 */ /* 0x000fe40000800000 */
[----:B------:R-:W-:Y:S01]  /*0640*/  @P0 SEL R6, R3, R6, P1 ;  /* 0x0000000603060207 */ /* 0x000fe20000800000 */
[----:B------:R-:W-:Y:S01]  /*0650*/  IMAD.WIDE R2, R0, R11, c[0x0][0x178] ;  /* 0x00005e0000027625 */ /* 0x000fe200078e020b */
[----:B------:R-:W-:Y:S02]  /*0660*/  @!P2 MOV R4, R7 ;  /* 0x000000070004a202 */ /* 0x000fe40000000f00 */
[----:B------:R-:W-:-:S05]  /*0670*/  @!P2 MOV R5, R6 ;  /* 0x000000060005a202 */ /* 0x000fca0000000f00 */
[----:B------:R0:W-:Y:S02]  /*0680*/  @!P2 STG.E.64 [R2.64], R4 ;  /* 0x000000040200a986 */ /* 0x0001e4000c101b04 */
[----:B0-----:R-:W-:Y:S02]  /*0690*/  CS2R R2, SR_GLOBALTIMERLO ;  /* 0x0000000000027805 */ /* 0x001fe40000015200 */
[----:B------:R-:W-:Y:S01]  /*06a0*/  MOV R5, 0x4 ;  /* 0x0000000400057802 */ /* 0x000fe20000000f00 */
[----:B------:R-:W-:Y:S01]  /*06b0*/  BSSY B0, `(.L_x_0) ;  /* 0x0000005000007945 */ /* 0x000fe20003800000 */
[----:B------:R-:W-:-:S03]  /*06c0*/  MOV R6, RZ ;  /* 0x000000ff00067202 */ /* 0x000fc60000000f00 */
[----:B------:R-:W-:Y:S01]  /*06d0*/  IMAD.WIDE R4, R0, R5, c[0x0][0x160] ;  /* 0x0000580000047625 */ /* 0x000fe200078e0205 */
[----:B------:R-:W-:Y:S05]  /*06e0*/  @P2 BRA `(.L_x_1) ;  /* 0x0000001000002947 */ /* 0x000fea0003800000 */
[----:B------:R0:W5:Y:S02]  /*06f0*/  LDG.E R6, [R4.64] ;  /* 0x0000000404067981 */ /* 0x000164000c1e1900 */
.L_x_1:
[----:B------:R-:W-:Y:S05]  /*0700*/  BSYNC B0 ;  /* 0x0000000000007941 */ /* 0x000fea0003800000 */
.L_x_0:
[----:B-----5:R-:W-:-:S05]  /*0710*/  SEL R6, R6, RZ, !P2 ;  /* 0x000000ff06067207 */ /* 0x020fca0005000000 */
[----:B------:R-:W-:-:S04]  /*0720*/  FADD R6, R6, 1 ;  /* 0x3f80000006067421 */ /* 0x000fc80000000000 */
        /* <DEDUP_REMOVED lines=98> */
[----:B------:R-:W-:-:S05]  /*0d50*/  FADD R7, R6, 1 ;  /* 0x3f80000006077421 */ /* 0x000fca0000000000 */
[----:B------:R1:W-:Y:S02]  /*0d60*/  @!P2 STG.E [R4.64], R7 ;  /* 0x000000070400a986 */ /* 0x0003e4000c101904 */
[----:B------:R-:W-:Y:S02]  /*0d70*/  CS2R R8, SR_GLOBALTIMERLO ;  /* 0x0000000000087805 */ /* 0x000fe40000015200 */
[----:B01----:R-:W-:-:S04]  /*0d80*/  IMAD.WIDE R4, R0, R11, c[0x0][0x168] ;  /* 0x00005a0000047625 */ /* 0x003fc800078e020b */
[----:B------:R-:W-:Y:S01]  /*0d90*/  IMAD.WIDE R6, R0, R11, c[0x0][0x170] ;  /* 0x00005c0000067625 */ /* 0x000fe200078e020b */
[----:B------:R0:W-:Y:S01]  /*0da0*/  @!P2 STG.E.64 [R4.64], R2 ;  /* 0x000000020400a986 */ /* 0x0001e2000c101b04 */
[----:B------:R-:W-:Y:S05]  /*0db0*/  @P2 EXIT ;  /* 0x000000000000294d */ /* 0x000fea0003800000 */
[----:B------:R-:W-:Y:S01]  /*0dc0*/  STG.E.64 [R6.64], R8 ;  /* 0x0000000806007986 */ /* 0x000fe2000c101b04 */
[----:B------:R-:W-:Y:S05]  /*0dd0*/  EXIT ;  /* 0x000000000000794d */ /* 0x000fea0003800000 */
.L_x_2:
[----:B------:R-:W-:-:S00]  /*0de0*/  BRA `(.L_x_2) ;  /* 0xfffffff000007947 */ /* 0x000fc0000383ffff */
[----:B------:R-:W-:-:S00]  /*0df0*/  NOP ;  /* 0x0000000000007918 */ /* 0x000fc00000000000 */
        /* <DEDUP_REMOVED lines=8> */
.L_x_3:
